//
// Generated by NVIDIA NVVM Compiler
//
// Compiler Build ID: CL-36424714
// Cuda compilation tools, release 13.0, V13.0.88
// Based on NVVM 20.0.0
//

.version 9.0
.target sm_100
.address_size 64

	// .globl	_Z6matmulPfS_S_m

.visible .entry _Z6matmulPfS_S_m(
	.param .u64 .ptr .align 1 _Z6matmulPfS_S_m_param_0,
	.param .u64 .ptr .align 1 _Z6matmulPfS_S_m_param_1,
	.param .u64 .ptr .align 1 _Z6matmulPfS_S_m_param_2,
	.param .u64 _Z6matmulPfS_S_m_param_3
)
{
	.reg .pred 	%p<10>;
	.reg .b32 	%r<9>;
	.reg .b32 	%f<55>;
	.reg .b64 	%rd<74>;

	ld.param.u64 	%rd26, [_Z6matmulPfS_S_m_param_0];
	ld.param.u64 	%rd27, [_Z6matmulPfS_S_m_param_1];
	ld.param.u64 	%rd24, [_Z6matmulPfS_S_m_param_2];
	ld.param.u64 	%rd25, [_Z6matmulPfS_S_m_param_3];
	cvta.to.global.u64 	%rd1, %rd27;
	cvta.to.global.u64 	%rd2, %rd26;
	mov.u32 	%r1, %ctaid.x;
	mov.u32 	%r2, %ntid.x;
	mov.u32 	%r3, %tid.x;
	mad.lo.s32 	%r4, %r1, %r2, %r3;
	cvt.u64.u32 	%rd3, %r4;
	setp.eq.s64 	%p1, %rd25, 0;
	@%p1 bra 	$L__BB0_12;
	mov.u32 	%r5, %tid.y;
	mov.u32 	%r6, %ntid.y;
	mov.u32 	%r7, %ctaid.y;
	mad.lo.s32 	%r8, %r7, %r6, %r5;
	cvt.u64.u32 	%rd29, %r8;
	cvta.to.global.u64 	%rd30, %rd24;
	mul.lo.s64 	%rd4, %rd25, %rd29;
	add.s64 	%rd31, %rd4, %rd3;
	shl.b64 	%rd32, %rd31, 2;
	add.s64 	%rd5, %rd30, %rd32;
	ld.global.f32 	%f52, [%rd5];
	and.b64  	%rd6, %rd25, 7;
	setp.lt.u64 	%p2, %rd25, 8;
	mov.b64 	%rd72, 0;
	@%p2 bra 	$L__BB0_4;
	and.b64  	%rd72, %rd25, -8;
	shl.b64 	%rd33, %rd3, 2;
	add.s64 	%rd69, %rd1, %rd33;
	shl.b64 	%rd9, %rd25, 5;
	shl.b64 	%rd34, %rd4, 2;
	add.s64 	%rd35, %rd34, %rd2;
	add.s64 	%rd68, %rd35, 16;
	shl.b64 	%rd11, %rd25, 2;
	mov.u64 	%rd70, %rd72;
$L__BB0_3:
	.pragma "nounroll";
	ld.global.f32 	%f9, [%rd68+-16];
	ld.global.f32 	%f10, [%rd69];
	fma.rn.f32 	%f11, %f9, %f10, %f52;
	st.global.f32 	[%rd5], %f11;
	ld.global.f32 	%f12, [%rd68+-12];
	add.s64 	%rd36, %rd69, %rd11;
	ld.global.f32 	%f13, [%rd36];
	fma.rn.f32 	%f14, %f12, %f13, %f11;
	st.global.f32 	[%rd5], %f14;
	ld.global.f32 	%f15, [%rd68+-8];
	add.s64 	%rd37, %rd36, %rd11;
	ld.global.f32 	%f16, [%rd37];
	fma.rn.f32 	%f17, %f15, %f16, %f14;
	st.global.f32 	[%rd5], %f17;
	ld.global.f32 	%f18, [%rd68+-4];
	add.s64 	%rd38, %rd37, %rd11;
	ld.global.f32 	%f19, [%rd38];
	fma.rn.f32 	%f20, %f18, %f19, %f17;
	st.global.f32 	[%rd5], %f20;
	ld.global.f32 	%f21, [%rd68];
	add.s64 	%rd39, %rd38, %rd11;
	ld.global.f32 	%f22, [%rd39];
	fma.rn.f32 	%f23, %f21, %f22, %f20;
	st.global.f32 	[%rd5], %f23;
	ld.global.f32 	%f24, [%rd68+4];
	add.s64 	%rd40, %rd39, %rd11;
	ld.global.f32 	%f25, [%rd40];
	fma.rn.f32 	%f26, %f24, %f25, %f23;
	st.global.f32 	[%rd5], %f26;
	ld.global.f32 	%f27, [%rd68+8];
	add.s64 	%rd41, %rd40, %rd11;
	ld.global.f32 	%f28, [%rd41];
	fma.rn.f32 	%f29, %f27, %f28, %f26;
	st.global.f32 	[%rd5], %f29;
	ld.global.f32 	%f30, [%rd68+12];
	add.s64 	%rd42, %rd41, %rd11;
	ld.global.f32 	%f31, [%rd42];
	fma.rn.f32 	%f52, %f30, %f31, %f29;
	st.global.f32 	[%rd5], %f52;
	add.s64 	%rd70, %rd70, -8;
	add.s64 	%rd69, %rd69, %rd9;
	add.s64 	%rd68, %rd68, 32;
	setp.ne.s64 	%p3, %rd70, 0;
	@%p3 bra 	$L__BB0_3;
$L__BB0_4:
	setp.eq.s64 	%p4, %rd6, 0;
	@%p4 bra 	$L__BB0_12;
	and.b64  	%rd19, %rd25, 3;
	setp.lt.u64 	%p5, %rd6, 4;
	@%p5 bra 	$L__BB0_7;
	add.s64 	%rd43, %rd72, %rd4;
	shl.b64 	%rd44, %rd43, 2;
	add.s64 	%rd45, %rd2, %rd44;
	ld.global.f32 	%f32, [%rd45];
	mad.lo.s64 	%rd46, %rd72, %rd25, %rd3;
	shl.b64 	%rd47, %rd46, 2;
	add.s64 	%rd48, %rd1, %rd47;
	ld.global.f32 	%f33, [%rd48];
	fma.rn.f32 	%f34, %f32, %f33, %f52;
	st.global.f32 	[%rd5], %f34;
	ld.global.f32 	%f35, [%rd45+4];
	shl.b64 	%rd49, %rd25, 2;
	add.s64 	%rd50, %rd48, %rd49;
	ld.global.f32 	%f36, [%rd50];
	fma.rn.f32 	%f37, %f35, %f36, %f34;
	st.global.f32 	[%rd5], %f37;
	ld.global.f32 	%f38, [%rd45+8];
	add.s64 	%rd51, %rd50, %rd49;
	ld.global.f32 	%f39, [%rd51];
	fma.rn.f32 	%f40, %f38, %f39, %f37;
	st.global.f32 	[%rd5], %f40;
	ld.global.f32 	%f41, [%rd45+12];
	add.s64 	%rd52, %rd51, %rd49;
	ld.global.f32 	%f42, [%rd52];
	fma.rn.f32 	%f52, %f41, %f42, %f40;
	st.global.f32 	[%rd5], %f52;
	add.s64 	%rd72, %rd72, 4;
$L__BB0_7:
	setp.eq.s64 	%p6, %rd19, 0;
	@%p6 bra 	$L__BB0_12;
	setp.eq.s64 	%p7, %rd19, 1;
	@%p7 bra 	$L__BB0_10;
	add.s64 	%rd53, %rd72, %rd4;
	shl.b64 	%rd54, %rd53, 2;
	add.s64 	%rd55, %rd2, %rd54;
	ld.global.f32 	%f43, [%rd55];
	mad.lo.s64 	%rd56, %rd72, %rd25, %rd3;
	shl.b64 	%rd57, %rd56, 2;
	add.s64 	%rd58, %rd1, %rd57;
	ld.global.f32 	%f44, [%rd58];
	fma.rn.f32 	%f45, %f43, %f44, %f52;
	st.global.f32 	[%rd5], %f45;
	ld.global.f32 	%f46, [%rd55+4];
	shl.b64 	%rd59, %rd25, 2;
	add.s64 	%rd60, %rd58, %rd59;
	ld.global.f32 	%f47, [%rd60];
	fma.rn.f32 	%f52, %f46, %f47, %f45;
	st.global.f32 	[%rd5], %f52;
	add.s64 	%rd72, %rd72, 2;
$L__BB0_10:
	and.b64  	%rd61, %rd25, 1;
	setp.eq.b64 	%p8, %rd61, 1;
	not.pred 	%p9, %p8;
	@%p9 bra 	$L__BB0_12;
	add.s64 	%rd62, %rd72, %rd4;
	shl.b64 	%rd63, %rd62, 2;
	add.s64 	%rd64, %rd2, %rd63;
	ld.global.f32 	%f48, [%rd64];
	mad.lo.s64 	%rd65, %rd72, %rd25, %rd3;
	shl.b64 	%rd66, %rd65, 2;
	add.s64 	%rd67, %rd1, %rd66;
	ld.global.f32 	%f49, [%rd67];
	fma.rn.f32 	%f50, %f48, %f49, %f52;
	st.global.f32 	[%rd5], %f50;
$L__BB0_12:
	ret;

}


// ===== COMPILED SASS (sm_100) =====

	.target	sm_100

	.elftype	@"ET_EXEC"


//--------------------- .note.nv.tkinfo           --------------------------
	.section	.note.nv.tkinfo,"",@"SHT_NOTE"
	.sectionflags	@"SHF_NOTE_NV_TKINFO"
	.tkinfo
        /*0018*/ 	.word	0x00000002
        /*0030*/ 	.string	""
        /*0030*/ 	.string	"ptxas"
        /*0030*/ 	.string	"Cuda compilation tools, release 13.0, V13.0.88"
        /*0030*/ 	.string	"Build cuda_13.0.r13.0/compiler.36424714_0"
        /*0030*/ 	.string	"-arch sm_100 -m 64 "



//--------------------- .note.nv.cuinfo           --------------------------
	.section	.note.nv.cuinfo,"",@"SHT_NOTE"
	.sectionflags	@"SHF_NOTE_NV_CUINFO"
        /*0018*/ 	.short	0x0002
        /*001a*/ 	.short	0x0064
        /*001c*/ 	.short	0x0082
	.zero		2


//--------------------- .nv.info                  --------------------------
	.section	.nv.info,"",@"SHT_CUDA_INFO"
	.align	4


	//----- nvinfo : EIATTR_REGCOUNT
	.align		4
        /*0000*/ 	.byte	0x04, 0x2f
        /*0002*/ 	.short	(.L_1 - .L_0)
	.align		4
.L_0:
        /*0004*/ 	.word	index@(_Z6matmulPfS_S_m)
        /*0008*/ 	.word	0x00000020


	//----- nvinfo : EIATTR_FRAME_SIZE
	.align		4
.L_1:
        /*000c*/ 	.byte	0x04, 0x11
        /*000e*/ 	.short	(.L_3 - .L_2)
	.align		4
.L_2:
        /*0010*/ 	.word	index@(_Z6matmulPfS_S_m)
        /*0014*/ 	.word	0x00000000


	//----- nvinfo : EIATTR_MIN_STACK_SIZE
	.align		4
.L_3:
        /*0018*/ 	.byte	0x04, 0x12
        /*001a*/ 	.short	(.L_5 - .L_4)
	.align		4
.L_4:
        /*001c*/ 	.word	index@(_Z6matmulPfS_S_m)
        /*0020*/ 	.word	0x00000000
.L_5:


//--------------------- .nv.compat                --------------------------
	.section	.nv.compat,"",@"SHT_CUDA_COMPAT_INFO"
	.align	4
        /*0000*/ 	.byte	0x02, 0x09, 0x00, 0x00, 0x02, 0x02, 0x01, 0x00, 0x02, 0x05, 0x05, 0x00, 0x03, 0x07, 0x01, 0x01
        /*0010*/ 	.byte	0x02, 0x03, 0x00, 0x00, 0x02, 0x06, 0x01, 0x00, 0x04, 0x0b, 0x08, 0x00, 0x09, 0x00, 0x00, 0x00
        /*0020*/ 	.byte	0x00, 0x00, 0x00, 0x00


//--------------------- .nv.info._Z6matmulPfS_S_m --------------------------
	.section	.nv.info._Z6matmulPfS_S_m,"",@"SHT_CUDA_INFO"
	.sectionflags	@""
	.align	4


	//----- nvinfo : EIATTR_CUDA_API_VERSION
	.align		4
        /*0000*/ 	.byte	0x04, 0x37
        /*0002*/ 	.short	(.L_7 - .L_6)
.L_6:
        /*0004*/ 	.word	0x00000082


	//----- nvinfo : EIATTR_KPARAM_INFO
	.align		4
.L_7:
        /*0008*/ 	.byte	0x04, 0x17
        /*000a*/ 	.short	(.L_9 - .L_8)
.L_8:
        /*000c*/ 	.word	0x00000000
        /*0010*/ 	.short	0x0003
        /*0012*/ 	.short	0x0018
        /*0014*/ 	.byte	0x00, 0xf0, 0x21, 0x00


	//----- nvinfo : EIATTR_KPARAM_INFO
	.align		4
.L_9:
        /*0018*/ 	.byte	0x04, 0x17
        /*001a*/ 	.short	(.L_11 - .L_10)
.L_10:
        /*001c*/ 	.word	0x00000000
        /*0020*/ 	.short	0x0002
        /*0022*/ 	.short	0x0010
        /*0024*/ 	.byte	0x00, 0xf5, 0x21, 0x00


	//----- nvinfo : EIATTR_KPARAM_INFO
	.align		4
.L_11:
        /*0028*/ 	.byte	0x04, 0x17
        /*002a*/ 	.short	(.L_13 - .L_12)
.L_12:
        /*002c*/ 	.word	0x00000000
        /*0030*/ 	.short	0x0001
        /*0032*/ 	.short	0x0008
        /*0034*/ 	.byte	0x00, 0xf5, 0x21, 0x00


	//----- nvinfo : EIATTR_KPARAM_INFO
	.align		4
.L_13:
        /*0038*/ 	.byte	0x04, 0x17
        /*003a*/ 	.short	(.L_15 - .L_14)
.L_14:
        /*003c*/ 	.word	0x00000000
        /*0040*/ 	.short	0x0000
        /*0042*/ 	.short	0x0000
        /*0044*/ 	.byte	0x00, 0xf5, 0x21, 0x00


	//----- nvinfo : EIATTR_SPARSE_MMA_MASK
	.align		4
.L_15:
        /*0048*/ 	.byte	0x03, 0x50
        /*004a*/ 	.short	0x0000


	//----- nvinfo : EIATTR_MAXREG_COUNT
	.align		4
        /*004c*/ 	.byte	0x03, 0x1b
        /*004e*/ 	.short	0x00ff


	//----- nvinfo : EIATTR_MERCURY_ISA_VERSION
	.align		4
        /*0050*/ 	.byte	0x03, 0x5f
        /*0052*/ 	.short	0x0101


	//----- nvinfo : EIATTR_VRC_CTA_INIT_COUNT
	.align		4
        /*0054*/ 	.byte	0x02, 0x4a
	.zero		1
	.zero		1


	//----- nvinfo : EIATTR_EXIT_INSTR_OFFSETS
	.align		4
        /*0058*/ 	.byte	0x04, 0x1c
        /*005a*/ 	.short	(.L_17 - .L_16)


	//   ....[0]....
.L_16:
        /*005c*/ 	.word	0x00000080


	//   ....[1]....
        /*0060*/ 	.word	0x00000640


	//   ....[2]....
        /*0064*/ 	.word	0x00000910


	//   ....[3]....
        /*0068*/ 	.word	0x00000b10


	//   ....[4]....
        /*006c*/ 	.word	0x00000c30


	//----- nvinfo : EIATTR_CBANK_PARAM_SIZE
	.align		4
.L_17:
        /*0070*/ 	.byte	0x03, 0x19
        /*0072*/ 	.short	0x0020


	//----- nvinfo : EIATTR_PARAM_CBANK
	.align		4
        /*0074*/ 	.byte	0x04, 0x0a
        /*0076*/ 	.short	(.L_19 - .L_18)
	.align		4
.L_18:
        /*0078*/ 	.word	index@(.nv.constant0._Z6matmulPfS_S_m)
        /*007c*/ 	.short	0x0380
        /*007e*/ 	.short	0x0020


	//----- nvinfo : EIATTR_SW_WAR
	.align		4
.L_19:
        /*0080*/ 	.byte	0x04, 0x36
        /*0082*/ 	.short	(.L_21 - .L_20)
.L_20:
        /*0084*/ 	.word	0x00000008
.L_21:


//--------------------- .nv.callgraph             --------------------------
	.section	.nv.callgraph,"",@"SHT_CUDA_CALLGRAPH"
	.align	4
	.sectionentsize	8
	.align		4
        /*0000*/ 	.word	0x00000000
	.align		4
        /*0004*/ 	.word	0xffffffff
	.align		4
        /*0008*/ 	.word	0x00000000
	.align		4
        /*000c*/ 	.word	0xfffffffe
	.align		4
        /*0010*/ 	.word	0x00000000
	.align		4
        /*0014*/ 	.word	0xfffffffd
	.align		4
        /*0018*/ 	.word	0x00000000
	.align		4
        /*001c*/ 	.word	0xfffffffc


//--------------------- .text._Z6matmulPfS_S_m    --------------------------
	.section	.text._Z6matmulPfS_S_m,"ax",@progbits
	.align	128
        .global         _Z6matmulPfS_S_m
        .type           _Z6matmulPfS_S_m,@function
        .size           _Z6matmulPfS_S_m,(.L_x_5 - _Z6matmulPfS_S_m)
        .other          _Z6matmulPfS_S_m,@"STO_CUDA_ENTRY STV_DEFAULT"
_Z6matmulPfS_S_m:
.text._Z6matmulPfS_S_m:
[----:B------:R-:W-:Y:S08]  /*0000*/  LDC R1, c[0x0][0x37c] ;  /* 0x0000df00ff017b82 */ /* 0x000ff00000000800 */
[----:B------:R-:W0:Y:S01]  /*0010*/  LDC.64 R8, c[0x0][0x398] ;  /* 0x0000e600ff087b82 */ /* 0x000e220000000a00 */
[----:B------:R-:W1:Y:S07]  /*0020*/  S2R R11, SR_TID.X ;  /* 0x00000000000b7919 */ /* 0x000e6e0000002100 */
[----:B------:R-:W1:Y:S08]  /*0030*/  S2UR UR4, SR_CTAID.X ;  /* 0x00000000000479c3 */ /* 0x000e700000002500 */
[----:B------:R-:W1:Y:S01]  /*0040*/  LDC R10, c[0x0][0x360] ;  /* 0x0000d800ff0a7b82 */ /* 0x000e620000000800 */
[----:B0-----:R-:W-:-:S04]  /*0050*/  ISETP.NE.U32.AND P0, PT, R8, RZ, PT ;  /* 0x000000ff0800720c */ /* 0x001fc80003f05070 */
[----:B------:R-:W-:Y:S01]  /*0060*/  ISETP.NE.AND.EX P0, PT, R9, RZ, PT, P0 ;  /* 0x000000ff0900720c */ /* 0x000fe20003f05300 */
[----:B-1----:R-:W-:-:S12]  /*0070*/  IMAD R10, R10, UR4, R11 ;  /* 0x000000040a0a7c24 */ /* 0x002fd8000f8e020b */
[----:B------:R-:W-:Y:S05]  /*0080*/  @!P0 EXIT ;  /* 0x000000000000894d */ /* 0x000fea0003800000 */
[----:B------:R-:W0:Y:S01]  /*0090*/  S2R R3, SR_TID.Y ;  /* 0x0000000000037919 */ /* 0x000e220000002200 */
[----:B------:R-:W0:Y:S01]  /*00a0*/  LDCU UR4, c[0x0][0x364] ;  /* 0x00006c80ff0477ac */ /* 0x000e220008000800 */
[----:B------:R-:W-:Y:S01]  /*00b0*/  ISETP.GE.U32.AND P1, PT, R8, 0x8, PT ;  /* 0x000000080800780c */ /* 0x000fe20003f26070 */
[----:B------:R-:W-:Y:S01]  /*00c0*/  IMAD.MOV.U32 R5, RZ, RZ, RZ ;  /* 0x000000ffff057224 */ /* 0x000fe200078e00ff */
[----:B------:R-:W0:Y:S01]  /*00d0*/  S2R R0, SR_CTAID.Y ;  /* 0x0000000000007919 */ /* 0x000e220000002600 */
[----:B------:R-:W1:Y:S01]  /*00e0*/  LDCU.64 UR6, c[0x0][0x390] ;  /* 0x00007200ff0677ac */ /* 0x000e620008000a00 */
[----:B------:R-:W-:Y:S01]  /*00f0*/  ISETP.GE.U32.AND.EX P1, PT, R9, RZ, PT, P1 ;  /* 0x000000ff0900720c */ /* 0x000fe20003f26110 */
[----:B0-----:R-:W-:Y:S01]  /*0100*/  IMAD R3, R0, UR4, R3 ;  /* 0x0000000400037c24 */ /* 0x001fe2000f8e0203 */
[----:B------:R-:W0:Y:S01]  /*0110*/  LDCU.64 UR4, c[0x0][0x358] ;  /* 0x00006b00ff0477ac */ /* 0x000e220008000a00 */
[----:B------:R-:W-:Y:S02]  /*0120*/  LOP3.LUT R0, R8, 0x7, RZ, 0xc0, !PT ;  /* 0x0000000708007812 */ /* 0x000fe400078ec0ff */
[----:B------:R-:W-:-:S02]  /*0130*/  IMAD.WIDE.U32 R12, R3, R8, RZ ;  /* 0x00000008030c7225 */ /* 0x000fc400078e00ff */
[----:B------:R-:W-:Y:S02]  /*0140*/  ISETP.NE.U32.AND P0, PT, R0, RZ, PT ;  /* 0x000000ff0000720c */ /* 0x000fe40003f05070 */
[----:B------:R-:W-:Y:S01]  /*0150*/  IMAD R2, R3, R9, R13 ;  /* 0x0000000903027224 */ /* 0x000fe200078e020d */
[----:B------:R-:W-:Y:S02]  /*0160*/  IADD3 R3, P2, PT, R10, R12, RZ ;  /* 0x0000000c0a037210 */ /* 0x000fe40007f5e0ff */
[----:B------:R-:W-:-:S03]  /*0170*/  ISETP.NE.AND.EX P0, PT, RZ, RZ, PT, P0 ;  /* 0x000000ffff00720c */ /* 0x000fc60003f05300 */
[----:B------:R-:W-:Y:S01]  /*0180*/  IMAD.X R4, RZ, RZ, R2, P2 ;  /* 0x000000ffff047224 */ /* 0x000fe200010e0602 */
[----:B-1----:R-:W-:-:S04]  /*0190*/  LEA R14, P2, R3, UR6, 0x2 ;  /* 0x00000006030e7c11 */ /* 0x002fc8000f8410ff */
[----:B------:R-:W-:Y:S01]  /*01a0*/  LEA.HI.X R15, R3, UR7, R4, 0x2, P2 ;  /* 0x00000007030f7c11 */ /* 0x000fe200090f1404 */
[----:B------:R-:W-:-:S04]  /*01b0*/  IMAD.MOV.U32 R3, RZ, RZ, RZ ;  /* 0x000000ffff037224 */ /* 0x000fc800078e00ff */
[----:B0-----:R0:W5:Y:S01]  /*01c0*/  LDG.E R21, desc[UR4][R14.64] ;  /* 0x000000040e157981 */ /* 0x001162000c1e1900 */
[----:B------:R-:W-:Y:S05]  /*01d0*/  @!P1 BRA `(.L_x_0) ;  /* 0x0000000400189947 */ /* 0x000fea0003800000 */
[----:B------:R-:W1:Y:S01]  /*01e0*/  LDCU.128 UR8, c[0x0][0x380] ;  /* 0x00007000ff0877ac */ /* 0x000e620008000c00 */
[----:B------:R-:W2:Y:S01]  /*01f0*/  LDC R5, c[0x0][0x39c] ;  /* 0x0000e700ff057b82 */ /* 0x000ea20000000800 */
[C---:B------:R-:W-:Y:S01]  /*0200*/  LOP3.LUT R3, R8.reuse, 0xfffffff8, RZ, 0xc0, !PT ;  /* 0xfffffff808037812 */ /* 0x040fe200078ec0ff */
[----:B------:R-:W-:Y:S01]  /*0210*/  IMAD.SHL.U32 R27, R9, 0x4, RZ ;  /* 0x00000004091b7824 */ /* 0x000fe200078e00ff */
[C---:B------:R-:W-:Y:S01]  /*0220*/  SHF.L.U64.HI R26, R8.reuse, 0x5, R9 ;  /* 0x00000005081a7819 */ /* 0x040fe20000010209 */
[----:B------:R-:W-:-:S04]  /*0230*/  IMAD.WIDE.U32 R16, R8, 0x4, RZ ;  /* 0x0000000408107825 */ /* 0x000fc800078e00ff */
[----:B------:R-:W-:Y:S02]  /*0240*/  IMAD.IADD R27, R17, 0x1, R27 ;  /* 0x00000001111b7824 */ /* 0x000fe400078e021b */
[----:B------:R-:W-:Y:S01]  /*0250*/  IMAD.MOV.U32 R4, RZ, RZ, R3 ;  /* 0x000000ffff047224 */ /* 0x000fe200078e0003 */
[----:B-1----:R-:W-:Y:S02]  /*0260*/  LEA R18, P2, R12, UR8, 0x2 ;  /* 0x000000080c127c11 */ /* 0x002fe4000f8410ff */
[----:B------:R-:W-:Y:S02]  /*0270*/  LEA R6, P1, R10, UR10, 0x2 ;  /* 0x0000000a0a067c11 */ /* 0x000fe4000f8210ff */
[----:B------:R-:W-:Y:S02]  /*0280*/  LEA.HI.X R19, R12, UR9, R2, 0x2, P2 ;  /* 0x000000090c137c11 */ /* 0x000fe400090f1402 */
[----:B------:R-:W-:Y:S01]  /*0290*/  IADD3 R18, P2, PT, R18, 0x10, RZ ;  /* 0x0000001012127810 */ /* 0x000fe20007f5e0ff */
[----:B--2---:R-:W-:Y:S01]  /*02a0*/  IMAD.MOV.U32 R28, RZ, RZ, R5 ;  /* 0x000000ffff1c7224 */ /* 0x004fe200078e0005 */
[----:B------:R-:W-:-:S03]  /*02b0*/  LEA.HI.X R7, R10, UR11, RZ, 0x2, P1 ;  /* 0x0000000b0a077c11 */ /* 0x000fc600088f14ff */
[----:B------:R-:W-:-:S08]  /*02c0*/  IMAD.X R19, RZ, RZ, R19, P2 ;  /* 0x000000ffff137224 */ /* 0x000fd000010e0613 */
.L_x_1:
[----:B------:R-:W2:Y:S04]  /*02d0*/  LDG.E R22, desc[UR4][R6.64] ;  /* 0x0000000406167981 */ /* 0x000ea8000c1e1900 */
[----:B-1----:R-:W2:Y:S01]  /*02e0*/  LDG.E R20, desc[UR4][R18.64+-0x10] ;  /* 0xfffff00412147981 */ /* 0x002ea2000c1e1900 */
[----:B------:R-:W-:-:S05]  /*02f0*/  IADD3 R24, P1, PT, R6, R16, RZ ;  /* 0x0000001006187210 */ /* 0x000fca0007f3e0ff */
[----:B------:R-:W-:Y:S02]  /*0300*/  IMAD.X R25, R7, 0x1, R27, P1 ;  /* 0x0000000107197824 */ /* 0x000fe400008e061b */
[----:B--2--5:R-:W-:-:S05]  /*0310*/  FFMA R29, R20, R22, R21 ;  /* 0x00000016141d7223 */ /* 0x024fca0000000015 */
[----:B------:R1:W-:Y:S04]  /*0320*/  STG.E desc[UR4][R14.64], R29 ;  /* 0x0000001d0e007986 */ /* 0x0003e8000c101904 */
[----:B------:R-:W1:Y:S04]  /*0330*/  LDG.E R21, desc[UR4][R24.64] ;  /* 0x0000000418157981 */ /* 0x000e68000c1e1900 */
[----:B------:R-:W1:Y:S02]  /*0340*/  LDG.E R20, desc[UR4][R18.64+-0xc] ;  /* 0xfffff40412147981 */ /* 0x000e64000c1e1900 */
[----:B-1----:R-:W-:Y:S01]  /*0350*/  FFMA R29, R20, R21, R29 ;  /* 0x00000015141d7223 */ /* 0x002fe2000000001d */
[----:B------:R-:W-:-:S04]  /*0360*/  IADD3 R20, P1, PT, R24, R16, RZ ;  /* 0x0000001018147210 */ /* 0x000fc80007f3e0ff */
[----:B------:R1:W-:Y:S01]  /*0370*/  STG.E desc[UR4][R14.64], R29 ;  /* 0x0000001d0e007986 */ /* 0x0003e2000c101904 */
[----:B------:R-:W-:-:S03]  /*0380*/  IMAD.X R21, R25, 0x1, R27, P1 ;  /* 0x0000000119157824 */ /* 0x000fc600008e061b */
[----:B------:R-:W1:Y:S04]  /*0390*/  LDG.E R22, desc[UR4][R18.64+-0x8] ;  /* 0xfffff80412167981 */ /* 0x000e68000c1e1900 */
[----:B------:R-:W1:Y:S02]  /*03a0*/  LDG.E R23, desc[UR4][R20.64] ;  /* 0x0000000414177981 */ /* 0x000e64000c1e1900 */
[----:B-1----:R-:W-:Y:S01]  /*03b0*/  FFMA R29, R22, R23, R29 ;  /* 0x00000017161d7223 */ /* 0x002fe2000000001d */
[----:B------:R-:W-:-:S05]  /*03c0*/  IADD3 R22, P1, PT, R20, R16, RZ ;  /* 0x0000001014167210 */ /* 0x000fca0007f3e0ff */
[----:B------:R-:W-:Y:S01]  /*03d0*/  IMAD.X R23, R21, 0x1, R27, P1 ;  /* 0x0000000115177824 */ /* 0x000fe200008e061b */
[----:B------:R1:W-:Y:S04]  /*03e0*/  STG.E desc[UR4][R14.64], R29 ;  /* 0x0000001d0e007986 */ /* 0x0003e8000c101904 */
        /* <DEDUP_REMOVED lines=18> */
[----:B------:R-:W2:Y:S04]  /*0510*/  LDG.E R25, desc[UR4][R22.64] ;  /* 0x0000000416197981 */ /* 0x000ea8000c1e1900 */
[----:B------:R-:W2:Y:S02]  /*0520*/  LDG.E R24, desc[UR4][R18.64+0x8] ;  /* 0x0000080412187981 */ /* 0x000ea4000c1e1900 */
[----:B--2---:R-:W-:Y:S01]  /*0530*/  FFMA R20, R24, R25, R29 ;  /* 0x0000001918147223 */ /* 0x004fe2000000001d */
[----:B------:R-:W-:-:S05]  /*0540*/  IADD3 R24, P1, PT, R22, R16, RZ ;  /* 0x0000001016187210 */ /* 0x000fca0007f3e0ff */
[----:B------:R-:W-:Y:S01]  /*0550*/  IMAD.X R25, R23, 0x1, R27, P1 ;  /* 0x0000000117197824 */ /* 0x000fe200008e061b */
[----:B------:R1:W-:Y:S04]  /*0560*/  STG.E desc[UR4][R14.64], R20 ;  /* 0x000000140e007986 */ /* 0x0003e8000c101904 */
[----:B------:R-:W2:Y:S04]  /*0570*/  LDG.E R24, desc[UR4][R24.64] ;  /* 0x0000000418187981 */ /* 0x000ea8000c1e1900 */
[----:B------:R3:W2:Y:S01]  /*0580*/  LDG.E R21, desc[UR4][R18.64+0xc] ;  /* 0x00000c0412157981 */ /* 0x0006a2000c1e1900 */
[----:B------:R-:W-:-:S04]  /*0590*/  IADD3 R4, P1, PT, R4, -0x8, RZ ;  /* 0xfffffff804047810 */ /* 0x000fc80007f3e0ff */
[----:B------:R-:W-:Y:S02]  /*05a0*/  IADD3.X R28, PT, PT, R28, -0x1, RZ, P1, !PT ;  /* 0xffffffff1c1c7810 */ /* 0x000fe40000ffe4ff */
[----:B------:R-:W-:-:S04]  /*05b0*/  ISETP.NE.U32.AND P1, PT, R4, RZ, PT ;  /* 0x000000ff0400720c */ /* 0x000fc80003f25070 */
[----:B------:R-:W-:Y:S02]  /*05c0*/  ISETP.NE.AND.EX P1, PT, R28, RZ, PT, P1 ;  /* 0x000000ff1c00720c */ /* 0x000fe40003f25310 */
[----:B------:R-:W-:Y:S02]  /*05d0*/  LEA R6, P2, R8, R6, 0x5 ;  /* 0x0000000608067211 */ /* 0x000fe400078428ff */
[----:B---3--:R-:W-:-:S03]  /*05e0*/  IADD3 R18, P3, PT, R18, 0x20, RZ ;  /* 0x0000002012127810 */ /* 0x008fc60007f7e0ff */
[----:B------:R-:W-:Y:S02]  /*05f0*/  IMAD.X R7, R7, 0x1, R26, P2 ;  /* 0x0000000107077824 */ /* 0x000fe400010e061a */
[----:B------:R-:W-:Y:S02]  /*0600*/  IMAD.X R19, RZ, RZ, R19, P3 ;  /* 0x000000ffff137224 */ /* 0x000fe400018e0613 */
[----:B--2---:R-:W-:-:S05]  /*0610*/  FFMA R21, R21, R24, R20 ;  /* 0x0000001815157223 */ /* 0x004fca0000000014 */
[----:B------:R1:W-:Y:S01]  /*0620*/  STG.E desc[UR4][R14.64], R21 ;  /* 0x000000150e007986 */ /* 0x0003e2000c101904 */
[----:B------:R-:W-:Y:S05]  /*0630*/  @P1 BRA `(.L_x_1) ;  /* 0xfffffffc00241947 */ /* 0x000fea000383ffff */
.L_x_0:
[----:B------:R-:W-:Y:S05]  /*0640*/  @!P0 EXIT ;  /* 0x000000000000894d */ /* 0x000fea0003800000 */
[----:B------:R-:W-:Y:S02]  /*0650*/  ISETP.GE.U32.AND P1, PT, R0, 0x4, PT ;  /* 0x000000040000780c */ /* 0x000fe40003f26070 */
[----:B------:R-:W-:Y:S02]  /*0660*/  LOP3.LUT R4, R8, 0x3, RZ, 0xc0, !PT ;  /* 0x0000000308047812 */ /* 0x000fe400078ec0ff */
[----:B------:R-:W-:Y:S02]  /*0670*/  ISETP.GE.U32.AND.EX P1, PT, RZ, RZ, PT, P1 ;  /* 0x000000ffff00720c */ /* 0x000fe40003f26110 */
[----:B------:R-:W-:-:S04]  /*0680*/  ISETP.NE.U32.AND P0, PT, R4, RZ, PT ;  /* 0x000000ff0400720c */ /* 0x000fc80003f05070 */
[----:B------:R-:W-:-:S07]  /*0690*/  ISETP.NE.AND.EX P0, PT, RZ, RZ, PT, P0 ;  /* 0x000000ffff00720c */ /* 0x000fce0003f05300 */
[----:B------:R-:W-:Y:S06]  /*06a0*/  @!P1 BRA `(.L_x_2) ;  /* 0x0000000000989947 */ /* 0x000fec0003800000 */
[----:B------:R-:W2:Y:S01]  /*06b0*/  LDCU.128 UR8, c[0x0][0x380] ;  /* 0x00007000ff0877ac */ /* 0x000ea20008000c00 */
[----:B------:R-:W-:Y:S01]  /*06c0*/  IMAD R6, R5, R8, RZ ;  /* 0x0000000805067224 */ /* 0x000fe200078e02ff */
[C---:B------:R-:W-:Y:S01]  /*06d0*/  IADD3 R0, P1, PT, R3.reuse, R12, RZ ;  /* 0x0000000c03007210 */ /* 0x040fe20007f3e0ff */
[----:B------:R-:W-:Y:S02]  /*06e0*/  IMAD.MOV.U32 R11, RZ, RZ, RZ ;  /* 0x000000ffff0b7224 */ /* 0x000fe400078e00ff */
[C---:B------:R-:W-:Y:S02]  /*06f0*/  IMAD R17, R3.reuse, R9, R6 ;  /* 0x0000000903117224 */ /* 0x040fe400078e0206 */
[----:B------:R-:W-:-:S04]  /*0700*/  IMAD.WIDE.U32 R18, R3, R8, R10 ;  /* 0x0000000803127225 */ /* 0x000fc800078e000a */
[----:B------:R-:W-:Y:S02]  /*0710*/  IMAD.X R7, R5, 0x1, R2, P1 ;  /* 0x0000000105077824 */ /* 0x000fe400008e0602 */
[----:B------:R-:W-:Y:S01]  /*0720*/  IMAD.IADD R17, R19, 0x1, R17 ;  /* 0x0000000113117824 */ /* 0x000fe200078e0211 */
[----:B--2---:R-:W-:Y:S02]  /*0730*/  LEA R6, P2, R0, UR8, 0x2 ;  /* 0x0000000800067c11 */ /* 0x004fe4000f8410ff */
[----:B------:R-:W-:Y:S02]  /*0740*/  LEA R16, P1, R18, UR10, 0x2 ;  /* 0x0000000a12107c11 */ /* 0x000fe4000f8210ff */
[----:B------:R-:W-:Y:S02]  /*0750*/  LEA.HI.X R7, R0, UR9, R7, 0x2, P2 ;  /* 0x0000000900077c11 */ /* 0x000fe400090f1407 */
[----:B------:R-:W-:-:S03]  /*0760*/  LEA.HI.X R17, R18, UR11, R17, 0x2, P1 ;  /* 0x0000000b12117c11 */ /* 0x000fc600088f1411 */
[----:B------:R-:W2:Y:S04]  /*0770*/  LDG.E R0, desc[UR4][R6.64] ;  /* 0x0000000406007981 */ /* 0x000ea8000c1e1900 */
[----:B-1----:R-:W2:Y:S01]  /*0780*/  LDG.E R20, desc[UR4][R16.64] ;  /* 0x0000000410147981 */ /* 0x002ea2000c1e1900 */
[C---:B------:R-:W-:Y:S01]  /*0790*/  IMAD.SHL.U32 R27, R8.reuse, 0x4, RZ ;  /* 0x00000004081b7824 */ /* 0x040fe200078e00ff */
[----:B------:R-:W-:-:S04]  /*07a0*/  SHF.L.U64.HI R23, R8, 0x2, R9 ;  /* 0x0000000208177819 */ /* 0x000fc80000010209 */
[----:B------:R-:W-:-:S05]  /*07b0*/  IADD3 R18, P1, PT, R27, R16, RZ ;  /* 0x000000101b127210 */ /* 0x000fca0007f3e0ff */
[----:B------:R-:W-:Y:S02]  /*07c0*/  IMAD.X R19, R23, 0x1, R17, P1 ;  /* 0x0000000117137824 */ /* 0x000fe400008e0611 */
[----:B--2--5:R-:W-:-:S05]  /*07d0*/  FFMA R21, R0, R20, R21 ;  /* 0x0000001400157223 */ /* 0x024fca0000000015 */
[----:B------:R1:W-:Y:S04]  /*07e0*/  STG.E desc[UR4][R14.64], R21 ;  /* 0x000000150e007986 */ /* 0x0003e8000c101904 */
[----:B------:R-:W2:Y:S04]  /*07f0*/  LDG.E R20, desc[UR4][R18.64] ;  /* 0x0000000412147981 */ /* 0x000ea8000c1e1900 */
[----:B------:R-:W2:Y:S01]  /*0800*/  LDG.E R0, desc[UR4][R6.64+0x4] ;  /* 0x0000040406007981 */ /* 0x000ea2000c1e1900 */
[----:B------:R-:W-:-:S05]  /*0810*/  IADD3 R24, P1, PT, R18, R27, RZ ;  /* 0x0000001b12187210 */ /* 0x000fca0007f3e0ff */
[----:B------:R-:W-:Y:S02]  /*0820*/  IMAD.X R25, R19, 0x1, R23, P1 ;  /* 0x0000000113197824 */ /* 0x000fe400008e0617 */
[----:B--2---:R-:W-:-:S05]  /*0830*/  FFMA R29, R0, R20, R21 ;  /* 0x00000014001d7223 */ /* 0x004fca0000000015 */
[----:B------:R2:W-:Y:S04]  /*0840*/  STG.E desc[UR4][R14.64], R29 ;  /* 0x0000001d0e007986 */ /* 0x0005e8000c101904 */
[----:B------:R-:W3:Y:S04]  /*0850*/  LDG.E R20, desc[UR4][R24.64] ;  /* 0x0000000418147981 */ /* 0x000ee8000c1e1900 */
[----:B------:R-:W3:Y:S01]  /*0860*/  LDG.E R0, desc[UR4][R6.64+0x8] ;  /* 0x0000080406007981 */ /* 0x000ee2000c1e1900 */
[----:B------:R-:W-:-:S05]  /*0870*/  IADD3 R16, P1, PT, R24, R27, RZ ;  /* 0x0000001b18107210 */ /* 0x000fca0007f3e0ff */
[----:B------:R-:W-:Y:S02]  /*0880*/  IMAD.X R17, R25, 0x1, R23, P1 ;  /* 0x0000000119117824 */ /* 0x000fe400008e0617 */
[----:B---3--:R-:W-:-:S05]  /*0890*/  FFMA R23, R0, R20, R29 ;  /* 0x0000001400177223 */ /* 0x008fca000000001d */
[----:B------:R2:W-:Y:S04]  /*08a0*/  STG.E desc[UR4][R14.64], R23 ;  /* 0x000000170e007986 */ /* 0x0005e8000c101904 */
[----:B------:R-:W1:Y:S04]  /*08b0*/  LDG.E R0, desc[UR4][R6.64+0xc] ;  /* 0x00000c0406007981 */ /* 0x000e68000c1e1900 */
[----:B------:R-:W1:Y:S01]  /*08c0*/  LDG.E R16, desc[UR4][R16.64] ;  /* 0x0000000410107981 */ /* 0x000e62000c1e1900 */
[----:B------:R-:W-:-:S05]  /*08d0*/  IADD3 R3, P1, PT, R3, 0x4, RZ ;  /* 0x0000000403037810 */ /* 0x000fca0007f3e0ff */
[----:B------:R-:W-:Y:S02]  /*08e0*/  IMAD.X R5, RZ, RZ, R5, P1 ;  /* 0x000000ffff057224 */ /* 0x000fe400008e0605 */
[----:B-1----:R-:W-:-:S05]  /*08f0*/  FFMA R21, R0, R16, R23 ;  /* 0x0000001000157223 */ /* 0x002fca0000000017 */
[----:B------:R2:W-:Y:S02]  /*0900*/  STG.E desc[UR4][R14.64], R21 ;  /* 0x000000150e007986 */ /* 0x0005e4000c101904 */
.L_x_2:
[----:B------:R-:W-:Y:S05]  /*0910*/  @!P0 EXIT ;  /* 0x000000000000894d */ /* 0x000fea0003800000 */
[----:B------:R-:W-:Y:S02]  /*0920*/  ISETP.NE.U32.AND P1, PT, R4, 0x1, PT ;  /* 0x000000010400780c */ /* 0x000fe40003f25070 */
[----:B------:R-:W-:Y:S02]  /*0930*/  LOP3.LUT R0, R8, 0x1, RZ, 0xc0, !PT ;  /* 0x0000000108007812 */ /* 0x000fe400078ec0ff */
[----:B------:R-:W-:Y:S02]  /*0940*/  ISETP.NE.AND.EX P1, PT, RZ, RZ, PT, P1 ;  /* 0x000000ffff00720c */ /* 0x000fe40003f25310 */
[----:B------:R-:W-:-:S04]  /*0950*/  ISETP.NE.U32.AND P0, PT, R0, 0x1, PT ;  /* 0x000000010000780c */ /* 0x000fc80003f05070 */
[----:B------:R-:W-:-:S07]  /*0960*/  ISETP.NE.U32.AND.EX P0, PT, RZ, RZ, PT, P0 ;  /* 0x000000ffff00720c */ /* 0x000fce0003f05100 */
[----:B------:R-:W-:Y:S06]  /*0970*/  @!P1 BRA `(.L_x_3) ;  /* 0x0000000000649947 */ /* 0x000fec0003800000 */
[----:B------:R-:W3:Y:S01]  /*0980*/  LDCU.128 UR8, c[0x0][0x380] ;  /* 0x00007000ff0877ac */ /* 0x000ee20008000c00 */
[----:B------:R-:W-:Y:S01]  /*0990*/  IMAD R4, R5, R8, RZ ;  /* 0x0000000805047224 */ /* 0x000fe200078e02ff */
[C---:B------:R-:W-:Y:S01]  /*09a0*/  IADD3 R0, P1, PT, R3.reuse, R12, RZ ;  /* 0x0000000c03007210 */ /* 0x040fe20007f3e0ff */
[----:B------:R-:W-:Y:S02]  /*09b0*/  IMAD.MOV.U32 R18, RZ, RZ, R10 ;  /* 0x000000ffff127224 */ /* 0x000fe400078e000a */
[----:B------:R-:W-:Y:S02]  /*09c0*/  IMAD.MOV.U32 R19, RZ, RZ, RZ ;  /* 0x000000ffff137224 */ /* 0x000fe400078e00ff */
[C---:B------:R-:W-:Y:S02]  /*09d0*/  IMAD R17, R3.reuse, R9, R4 ;  /* 0x0000000903117224 */ /* 0x040fe400078e0204 */
[----:B------:R-:W-:-:S04]  /*09e0*/  IMAD.WIDE.U32 R18, R3, R8, R18 ;  /* 0x0000000803127225 */ /* 0x000fc800078e0012 */
[----:B------:R-:W-:Y:S02]  /*09f0*/  IMAD.X R7, R5, 0x1, R2, P1 ;  /* 0x0000000105077824 */ /* 0x000fe400008e0602 */
[----:B------:R-:W-:Y:S01]  /*0a00*/  IMAD.IADD R17, R19, 0x1, R17 ;  /* 0x0000000113117824 */ /* 0x000fe200078e0211 */
[----:B---3--:R-:W-:Y:S02]  /*0a10*/  LEA R6, P2, R0, UR8, 0x2 ;  /* 0x0000000800067c11 */ /* 0x008fe4000f8410ff */
[----:B------:R-:W-:Y:S02]  /*0a20*/  LEA R16, P1, R18, UR10, 0x2 ;  /* 0x0000000a12107c11 */ /* 0x000fe4000f8210ff */
[----:B------:R-:W-:Y:S02]  /*0a30*/  LEA.HI.X R7, R0, UR9, R7, 0x2, P2 ;  /* 0x0000000900077c11 */ /* 0x000fe400090f1407 */
[----:B------:R-:W-:-:S03]  /*0a40*/  LEA.HI.X R17, R18, UR11, R17, 0x2, P1 ;  /* 0x0000000b12117c11 */ /* 0x000fc600088f1411 */
[----:B------:R-:W2:Y:S04]  /*0a50*/  LDG.E R0, desc[UR4][R6.64] ;  /* 0x0000000406007981 */ /* 0x000ea8000c1e1900 */
[----:B------:R-:W2:Y:S01]  /*0a60*/  LDG.E R4, desc[UR4][R16.64] ;  /* 0x0000000410047981 */ /* 0x000ea2000c1e1900 */
[----:B------:R-:W-:-:S04]  /*0a70*/  LEA R18, P1, R8, R16, 0x2 ;  /* 0x0000001008127211 */ /* 0x000fc800078210ff */
[----:B------:R-:W-:Y:S01]  /*0a80*/  LEA.HI.X R19, R8, R17, R9, 0x2, P1 ;  /* 0x0000001108137211 */ /* 0x000fe200008f1409 */
[----:B--2--5:R-:W-:-:S05]  /*0a90*/  FFMA R23, R0, R4, R21 ;  /* 0x0000000400177223 */ /* 0x024fca0000000015 */
[----:B------:R3:W-:Y:S04]  /*0aa0*/  STG.E desc[UR4][R14.64], R23 ;  /* 0x000000170e007986 */ /* 0x0007e8000c101904 */
[----:B------:R-:W1:Y:S04]  /*0ab0*/  LDG.E R0, desc[UR4][R6.64+0x4] ;  /* 0x0000040406007981 */ /* 0x000e68000c1e1900 */
[----:B------:R-:W1:Y:S01]  /*0ac0*/  LDG.E R18, desc[UR4][R18.64] ;  /* 0x0000000412127981 */ /* 0x000e62000c1e1900 */
[----:B------:R-:W-:-:S05]  /*0ad0*/  IADD3 R3, P1, PT, R3, 0x2, RZ ;  /* 0x0000000203037810 */ /* 0x000fca0007f3e0ff */
[----:B------:R-:W-:Y:S02]  /*0ae0*/  IMAD.X R5, RZ, RZ, R5, P1 ;  /* 0x000000ffff057224 */ /* 0x000fe400008e0605 */
[----:B-1----:R-:W-:-:S05]  /*0af0*/  FFMA R21, R0, R18, R23 ;  /* 0x0000001200157223 */ /* 0x002fca0000000017 */
[----:B------:R3:W-:Y:S02]  /*0b00*/  STG.E desc[UR4][R14.64], R21 ;  /* 0x000000150e007986 */ /* 0x0007e4000c101904 */
.L_x_3:
[----:B------:R-:W-:Y:S05]  /*0b10*/  @P0 EXIT ;  /* 0x000000000000094d */ /* 0x000fea0003800000 */
[----:B------:R-:W4:Y:S01]  /*0b20*/  LDCU.128 UR8, c[0x0][0x380] ;  /* 0x00007000ff0877ac */ /* 0x000f220008000c00 */
        /* <DEDUP_REMOVED lines=8> */
[----:B----4-:R-:W-:Y:S02]  /*0bb0*/  LEA R2, P0, R12, UR8, 0x2 ;  /* 0x000000080c027c11 */ /* 0x010fe4000f8010ff */
[----:B------:R-:W-:Y:S02]  /*0bc0*/  LEA R4, P1, R6, UR10, 0x2 ;  /* 0x0000000a06047c11 */ /* 0x000fe4000f8210ff */
[----:B------:R-:W-:Y:S02]  /*0bd0*/  LEA.HI.X R3, R12, UR9, R3, 0x2, P0 ;  /* 0x000000090c037c11 */ /* 0x000fe400080f1403 */
[----:B------:R-:W-:-:S03]  /*0be0*/  LEA.HI.X R5, R6, UR11, R5, 0x2, P1 ;  /* 0x0000000b06057c11 */ /* 0x000fc600088f1405 */
[----:B------:R-:W1:Y:S04]  /*0bf0*/  LDG.E R2, desc[UR4][R2.64] ;  /* 0x0000000402027981 */ /* 0x000e68000c1e1900 */
[----:B------:R-:W1:Y:S02]  /*0c00*/  LDG.E R4, desc[UR4][R4.64] ;  /* 0x0000000404047981 */ /* 0x000e64000c1e1900 */
[----:B-123-5:R-:W-:-:S05]  /*0c10*/  FFMA R21, R2, R4, R21 ;  /* 0x0000000402157223 */ /* 0x02efca0000000015 */
[----:B------:R-:W-:Y:S01]  /*0c20*/  STG.E desc[UR4][R14.64], R21 ;  /* 0x000000150e007986 */ /* 0x000fe2000c101904 */
[----:B------:R-:W-:Y:S05]  /*0c30*/  EXIT ;  /* 0x000000000000794d */ /* 0x000fea0003800000 */
.L_x_4:
[----:B------:R-:W-:-:S00]  /*0c40*/  BRA `(.L_x_4) ;  /* 0xfffffffc00fc7947 */ /* 0x000fc0000383ffff */
[----:B------:R-:W-:-:S00]  /*0c50*/  NOP ;  /* 0x0000000000007918 */ /* 0x000fc00000000000 */
        /* <DEDUP_REMOVED lines=10> */
.L_x_5:


//--------------------- .nv.shared.reserved.0     --------------------------
	.section	.nv.shared.reserved.0,"aw",@nobits
	.weak		__nv_reservedSMEM_offset_0_alias
	.size		__nv_reservedSMEM_offset_0_alias, 0, 64
	.other		__nv_reservedSMEM_offset_0_alias,@"STO_CUDA_RESERVED_SHARED STV_DEFAULT"
__nv_reservedSMEM_offset_0_alias:
	.zero		0
	.zero		64


//--------------------- .nv.constant0._Z6matmulPfS_S_m --------------------------
	.section	.nv.constant0._Z6matmulPfS_S_m,"a",@progbits
	.sectionflags	@""
	.align	4
.nv.constant0._Z6matmulPfS_S_m:
	.zero		928


//--------------------- SYMBOLS --------------------------

	.type		.nv.reservedSmem.offset0,@object
	.size		.nv.reservedSmem.offset0,0x4
